//
// Generated by NVIDIA NVVM Compiler
//
// Compiler Build ID: CL-36424714
// Cuda compilation tools, release 13.0, V13.0.88
// Based on NVVM 20.0.0
//

.version 9.0
.target sm_100
.address_size 64

	// .globl	_Z13coalescedCopyPKfPfi

.visible .entry _Z13coalescedCopyPKfPfi(
	.param .u64 .ptr .align 1 _Z13coalescedCopyPKfPfi_param_0,
	.param .u64 .ptr .align 1 _Z13coalescedCopyPKfPfi_param_1,
	.param .u32 _Z13coalescedCopyPKfPfi_param_2
)
{
	.reg .pred 	%p<2>;
	.reg .b32 	%r<6>;
	.reg .b32 	%f<2>;
	.reg .b64 	%rd<8>;

	ld.param.u64 	%rd1, [_Z13coalescedCopyPKfPfi_param_0];
	ld.param.u64 	%rd2, [_Z13coalescedCopyPKfPfi_param_1];
	ld.param.u32 	%r2, [_Z13coalescedCopyPKfPfi_param_2];
	mov.u32 	%r3, %ctaid.x;
	mov.u32 	%r4, %ntid.x;
	mov.u32 	%r5, %tid.x;
	mad.lo.s32 	%r1, %r3, %r4, %r5;
	setp.ge.s32 	%p1, %r1, %r2;
	@%p1 bra 	$L__BB0_2;
	cvta.to.global.u64 	%rd3, %rd1;
	cvta.to.global.u64 	%rd4, %rd2;
	mul.wide.s32 	%rd5, %r1, 4;
	add.s64 	%rd6, %rd3, %rd5;
	ld.global.nc.f32 	%f1, [%rd6];
	add.s64 	%rd7, %rd4, %rd5;
	st.global.f32 	[%rd7], %f1;
$L__BB0_2:
	ret;

}


// ===== COMPILED SASS (sm_100) =====

	.target	sm_100

	.elftype	@"ET_EXEC"


//--------------------- .note.nv.tkinfo           --------------------------
	.section	.note.nv.tkinfo,"",@"SHT_NOTE"
	.sectionflags	@"SHF_NOTE_NV_TKINFO"
	.tkinfo
        /*0018*/ 	.word	0x00000002
        /*0030*/ 	.string	""
        /*0030*/ 	.string	"ptxas"
        /*0030*/ 	.string	"Cuda compilation tools, release 13.0, V13.0.88"
        /*0030*/ 	.string	"Build cuda_13.0.r13.0/compiler.36424714_0"
        /*0030*/ 	.string	"-arch sm_100 -m 64 "



//--------------------- .note.nv.cuinfo           --------------------------
	.section	.note.nv.cuinfo,"",@"SHT_NOTE"
	.sectionflags	@"SHF_NOTE_NV_CUINFO"
        /*0018*/ 	.short	0x0002
        /*001a*/ 	.short	0x0064
        /*001c*/ 	.short	0x0082
	.zero		2


//--------------------- .nv.info                  --------------------------
	.section	.nv.info,"",@"SHT_CUDA_INFO"
	.align	4


	//----- nvinfo : EIATTR_REGCOUNT
	.align		4
        /*0000*/ 	.byte	0x04, 0x2f
        /*0002*/ 	.short	(.L_1 - .L_0)
	.align		4
.L_0:
        /*0004*/ 	.word	index@(_Z13coalescedCopyPKfPfi)
        /*0008*/ 	.word	0x0000000a


	//----- nvinfo : EIATTR_FRAME_SIZE
	.align		4
.L_1:
        /*000c*/ 	.byte	0x04, 0x11
        /*000e*/ 	.short	(.L_3 - .L_2)
	.align		4
.L_2:
        /*0010*/ 	.word	index@(_Z13coalescedCopyPKfPfi)
        /*0014*/ 	.word	0x00000000


	//----- nvinfo : EIATTR_MIN_STACK_SIZE
	.align		4
.L_3:
        /*0018*/ 	.byte	0x04, 0x12
        /*001a*/ 	.short	(.L_5 - .L_4)
	.align		4
.L_4:
        /*001c*/ 	.word	index@(_Z13coalescedCopyPKfPfi)
        /*0020*/ 	.word	0x00000000
.L_5:


//--------------------- .nv.compat                --------------------------
	.section	.nv.compat,"",@"SHT_CUDA_COMPAT_INFO"
	.align	4
        /*0000*/ 	.byte	0x02, 0x09, 0x00, 0x00, 0x02, 0x02, 0x01, 0x00, 0x02, 0x05, 0x05, 0x00, 0x03, 0x07, 0x01, 0x01
        /*0010*/ 	.byte	0x02, 0x03, 0x00, 0x00, 0x02, 0x06, 0x01, 0x00, 0x04, 0x0b, 0x08, 0x00, 0x09, 0x00, 0x00, 0x00
        /*0020*/ 	.byte	0x00, 0x00, 0x00, 0x00


//--------------------- .nv.info._Z13coalescedCopyPKfPfi --------------------------
	.section	.nv.info._Z13coalescedCopyPKfPfi,"",@"SHT_CUDA_INFO"
	.sectionflags	@""
	.align	4


	//----- nvinfo : EIATTR_CUDA_API_VERSION
	.align		4
        /*0000*/ 	.byte	0x04, 0x37
        /*0002*/ 	.short	(.L_7 - .L_6)
.L_6:
        /*0004*/ 	.word	0x00000082


	//----- nvinfo : EIATTR_KPARAM_INFO
	.align		4
.L_7:
        /*0008*/ 	.byte	0x04, 0x17
        /*000a*/ 	.short	(.L_9 - .L_8)
.L_8:
        /*000c*/ 	.word	0x00000000
        /*0010*/ 	.short	0x0002
        /*0012*/ 	.short	0x0010
        /*0014*/ 	.byte	0x00, 0xf0, 0x11, 0x00


	//----- nvinfo : EIATTR_KPARAM_INFO
	.align		4
.L_9:
        /*0018*/ 	.byte	0x04, 0x17
        /*001a*/ 	.short	(.L_11 - .L_10)
.L_10:
        /*001c*/ 	.word	0x00000000
        /*0020*/ 	.short	0x0001
        /*0022*/ 	.short	0x0008
        /*0024*/ 	.byte	0x00, 0xf5, 0x21, 0x00


	//----- nvinfo : EIATTR_KPARAM_INFO
	.align		4
.L_11:
        /*0028*/ 	.byte	0x04, 0x17
        /*002a*/ 	.short	(.L_13 - .L_12)
.L_12:
        /*002c*/ 	.word	0x00000000
        /*0030*/ 	.short	0x0000
        /*0032*/ 	.short	0x0000
        /*0034*/ 	.byte	0x00, 0xf5, 0x21, 0x00


	//----- nvinfo : EIATTR_SPARSE_MMA_MASK
	.align		4
.L_13:
        /*0038*/ 	.byte	0x03, 0x50
        /*003a*/ 	.short	0x0000


	//----- nvinfo : EIATTR_MAXREG_COUNT
	.align		4
        /*003c*/ 	.byte	0x03, 0x1b
        /*003e*/ 	.short	0x00ff


	//----- nvinfo : EIATTR_MERCURY_ISA_VERSION
	.align		4
        /*0040*/ 	.byte	0x03, 0x5f
        /*0042*/ 	.short	0x0101


	//----- nvinfo : EIATTR_VRC_CTA_INIT_COUNT
	.align		4
        /*0044*/ 	.byte	0x02, 0x4a
	.zero		1
	.zero		1


	//----- nvinfo : EIATTR_EXIT_INSTR_OFFSETS
	.align		4
        /*0048*/ 	.byte	0x04, 0x1c
        /*004a*/ 	.short	(.L_15 - .L_14)


	//   ....[0]....
.L_14:
        /*004c*/ 	.word	0x00000070


	//   ....[1]....
        /*0050*/ 	.word	0x000000f0


	//----- nvinfo : EIATTR_CBANK_PARAM_SIZE
	.align		4
.L_15:
        /*0054*/ 	.byte	0x03, 0x19
        /*0056*/ 	.short	0x0014


	//----- nvinfo : EIATTR_PARAM_CBANK
	.align		4
        /*0058*/ 	.byte	0x04, 0x0a
        /*005a*/ 	.short	(.L_17 - .L_16)
	.align		4
.L_16:
        /*005c*/ 	.word	index@(.nv.constant0._Z13coalescedCopyPKfPfi)
        /*0060*/ 	.short	0x0380
        /*0062*/ 	.short	0x0014


	//----- nvinfo : EIATTR_SW_WAR
	.align		4
.L_17:
        /*0064*/ 	.byte	0x04, 0x36
        /*0066*/ 	.short	(.L_19 - .L_18)
.L_18:
        /*0068*/ 	.word	0x00000008
.L_19:


//--------------------- .nv.callgraph             --------------------------
	.section	.nv.callgraph,"",@"SHT_CUDA_CALLGRAPH"
	.align	4
	.sectionentsize	8
	.align		4
        /*0000*/ 	.word	0x00000000
	.align		4
        /*0004*/ 	.word	0xffffffff
	.align		4
        /*0008*/ 	.word	0x00000000
	.align		4
        /*000c*/ 	.word	0xfffffffe
	.align		4
        /*0010*/ 	.word	0x00000000
	.align		4
        /*0014*/ 	.word	0xfffffffd
	.align		4
        /*0018*/ 	.word	0x00000000
	.align		4
        /*001c*/ 	.word	0xfffffffc


//--------------------- .text._Z13coalescedCopyPKfPfi --------------------------
	.section	.text._Z13coalescedCopyPKfPfi,"ax",@progbits
	.align	128
        .global         _Z13coalescedCopyPKfPfi
        .type           _Z13coalescedCopyPKfPfi,@function
        .size           _Z13coalescedCopyPKfPfi,(.L_x_1 - _Z13coalescedCopyPKfPfi)
        .other          _Z13coalescedCopyPKfPfi,@"STO_CUDA_ENTRY STV_DEFAULT"
_Z13coalescedCopyPKfPfi:
.text._Z13coalescedCopyPKfPfi:
[----:B------:R-:W-:Y:S01]  /*0000*/  LDC R1, c[0x0][0x37c] ;  /* 0x0000df00ff017b82 */ /* 0x000fe20000000800 */
[----:B------:R-:W0:Y:S07]  /*0010*/  S2R R0, SR_TID.X ;  /* 0x0000000000007919 */ /* 0x000e2e0000002100 */
[----:B------:R-:W0:Y:S01]  /*0020*/  S2UR UR4, SR_CTAID.X ;  /* 0x00000000000479c3 */ /* 0x000e220000002500 */
[----:B------:R-:W1:Y:S07]  /*0030*/  LDCU UR5, c[0x0][0x390] ;  /* 0x00007200ff0577ac */ /* 0x000e6e0008000800 */
[----:B------:R-:W0:Y:S02]  /*0040*/  LDC R7, c[0x0][0x360] ;  /* 0x0000d800ff077b82 */ /* 0x000e240000000800 */
[----:B0-----:R-:W-:-:S05]  /*0050*/  IMAD R7, R7, UR4, R0 ;  /* 0x0000000407077c24 */ /* 0x001fca000f8e0200 */
[----:B-1----:R-:W-:-:S13]  /*0060*/  ISETP.GE.AND P0, PT, R7, UR5, PT ;  /* 0x0000000507007c0c */ /* 0x002fda000bf06270 */
[----:B------:R-:W-:Y:S05]  /*0070*/  @P0 EXIT ;  /* 0x000000000000094d */ /* 0x000fea0003800000 */
[----:B------:R-:W0:Y:S01]  /*0080*/  LDC.64 R2, c[0x0][0x380] ;  /* 0x0000e000ff027b82 */ /* 0x000e220000000a00 */
[----:B------:R-:W1:Y:S07]  /*0090*/  LDCU.64 UR4, c[0x0][0x358] ;  /* 0x00006b00ff0477ac */ /* 0x000e6e0008000a00 */
[----:B------:R-:W2:Y:S01]  /*00a0*/  LDC.64 R4, c[0x0][0x388] ;  /* 0x0000e200ff047b82 */ /* 0x000ea20000000a00 */
[----:B0-----:R-:W-:-:S06]  /*00b0*/  IMAD.WIDE R2, R7, 0x4, R2 ;  /* 0x0000000407027825 */ /* 0x001fcc00078e0202 */
[----:B-1----:R-:W3:Y:S01]  /*00c0*/  LDG.E.CONSTANT R3, desc[UR4][R2.64] ;  /* 0x0000000402037981 */ /* 0x002ee2000c1e9900 */
[----:B--2---:R-:W-:-:S05]  /*00d0*/  IMAD.WIDE R4, R7, 0x4, R4 ;  /* 0x0000000407047825 */ /* 0x004fca00078e0204 */
[----:B---3--:R-:W-:Y:S01]  /*00e0*/  STG.E desc[UR4][R4.64], R3 ;  /* 0x0000000304007986 */ /* 0x008fe2000c101904 */
[----:B------:R-:W-:Y:S05]  /*00f0*/  EXIT ;  /* 0x000000000000794d */ /* 0x000fea0003800000 */
.L_x_0:
[----:B------:R-:W-:-:S00]  /*0100*/  BRA `(.L_x_0) ;  /* 0xfffffffc00fc7947 */ /* 0x000fc0000383ffff */
[----:B------:R-:W-:-:S00]  /*0110*/  NOP ;  /* 0x0000000000007918 */ /* 0x000fc00000000000 */
        /* <DEDUP_REMOVED lines=14> */
.L_x_1:


//--------------------- .nv.shared.reserved.0     --------------------------
	.section	.nv.shared.reserved.0,"aw",@nobits
	.weak		__nv_reservedSMEM_offset_0_alias
	.size		__nv_reservedSMEM_offset_0_alias, 0, 64
	.other		__nv_reservedSMEM_offset_0_alias,@"STO_CUDA_RESERVED_SHARED STV_DEFAULT"
__nv_reservedSMEM_offset_0_alias:
	.zero		0
	.zero		64


//--------------------- .nv.constant0._Z13coalescedCopyPKfPfi --------------------------
	.section	.nv.constant0._Z13coalescedCopyPKfPfi,"a",@progbits
	.sectionflags	@""
	.align	4
.nv.constant0._Z13coalescedCopyPKfPfi:
	.zero		916


//--------------------- SYMBOLS --------------------------

	.type		.nv.reservedSmem.offset0,@object
	.size		.nv.reservedSmem.offset0,0x4
